	.headerflags	@"EF_CUDA_TEXMODE_UNIFIED EF_CUDA_64BIT_ADDRESS EF_CUDA_SM89 EF_CUDA_VIRTUAL_SM(EF_CUDA_SM89)"
	.elftype	@"ET_EXEC"


//--------------------- .nv.info                  --------------------------
	.section	.nv.info,"",@"SHT_CUDA_INFO"
	.align	4


	//----- nvinfo : EIATTR_REGCOUNT
	.align		4
        /*0000*/ 	.byte	0x04, 0x2f
        /*0002*/ 	.short	(.L_2 - .L_1)
	.align		4
.L_1:
        /*0004*/ 	.word	index@(triton__0d1d2d3d4d5d6d7de8de)
        /*0008*/ 	.word	0x00000028


	//----- nvinfo : EIATTR_MAX_STACK_SIZE
	.align		4
.L_2:
        /*000c*/ 	.byte	0x04, 0x23
        /*000e*/ 	.short	(.L_4 - .L_3)
	.align		4
.L_3:
        /*0010*/ 	.word	index@(triton__0d1d2d3d4d5d6d7de8de)
        /*0014*/ 	.word	0x00000000


	//----- nvinfo : EIATTR_MIN_STACK_SIZE
	.align		4
.L_4:
        /*0018*/ 	.byte	0x04, 0x12
        /*001a*/ 	.short	(.L_6 - .L_5)
	.align		4
.L_5:
        /*001c*/ 	.word	index@(triton__0d1d2d3d4d5d6d7de8de)
        /*0020*/ 	.word	0x00000000


	//----- nvinfo : EIATTR_FRAME_SIZE
	.align		4
.L_6:
        /*0024*/ 	.byte	0x04, 0x11
        /*0026*/ 	.short	(.L_8 - .L_7)
	.align		4
.L_7:
        /*0028*/ 	.word	index@(triton__0d1d2d3d4d5d6d7de8de)
        /*002c*/ 	.word	0x00000000
.L_8:


//--------------------- .nv.info.triton__0d1d2d3d4d5d6d7de8de --------------------------
	.section	.nv.info.triton__0d1d2d3d4d5d6d7de8de,"",@"SHT_CUDA_INFO"
	.align	4


	//----- nvinfo : EIATTR_CUDA_API_VERSION
	.align		4
        /*0000*/ 	.byte	0x04, 0x37
        /*0002*/ 	.short	(.L_10 - .L_9)
.L_9:
        /*0004*/ 	.word	0x0000007b


	//----- nvinfo : EIATTR_PARAM_CBANK
	.align		4
.L_10:
        /*0008*/ 	.byte	0x04, 0x0a
        /*000a*/ 	.short	(.L_12 - .L_11)
	.align		4
.L_11:
        /*000c*/ 	.word	index@(.nv.constant0.triton__0d1d2d3d4d5d6d7de8de)
        /*0010*/ 	.short	0x0160
        /*0012*/ 	.short	0x0040


	//----- nvinfo : EIATTR_CBANK_PARAM_SIZE
	.align		4
.L_12:
        /*0014*/ 	.byte	0x03, 0x19
        /*0016*/ 	.short	0x0040


	//----- nvinfo : EIATTR_KPARAM_INFO
	.align		4
        /*0018*/ 	.byte	0x04, 0x17
        /*001a*/ 	.short	(.L_14 - .L_13)
.L_13:
        /*001c*/ 	.word	0x00000000
        /*0020*/ 	.short	0x0008
        /*0022*/ 	.short	0x003c
        /*0024*/ 	.byte	0x00, 0xf0, 0x11, 0x00


	//----- nvinfo : EIATTR_KPARAM_INFO
	.align		4
.L_14:
        /*0028*/ 	.byte	0x04, 0x17
        /*002a*/ 	.short	(.L_16 - .L_15)
.L_15:
        /*002c*/ 	.word	0x00000000
        /*0030*/ 	.short	0x0007
        /*0032*/ 	.short	0x0038
        /*0034*/ 	.byte	0x00, 0xf0, 0x11, 0x00


	//----- nvinfo : EIATTR_KPARAM_INFO
	.align		4
.L_16:
        /*0038*/ 	.byte	0x04, 0x17
        /*003a*/ 	.short	(.L_18 - .L_17)
.L_17:
        /*003c*/ 	.word	0x00000000
        /*0040*/ 	.short	0x0006
        /*0042*/ 	.short	0x0030
        /*0044*/ 	.byte	0x00, 0xf0, 0x21, 0x00


	//----- nvinfo : EIATTR_KPARAM_INFO
	.align		4
.L_18:
        /*0048*/ 	.byte	0x04, 0x17
        /*004a*/ 	.short	(.L_20 - .L_19)
.L_19:
        /*004c*/ 	.word	0x00000000
        /*0050*/ 	.short	0x0005
        /*0052*/ 	.short	0x0028
        /*0054*/ 	.byte	0x00, 0xf0, 0x21, 0x00


	//----- nvinfo : EIATTR_KPARAM_INFO
	.align		4
.L_20:
        /*0058*/ 	.byte	0x04, 0x17
        /*005a*/ 	.short	(.L_22 - .L_21)
.L_21:
        /*005c*/ 	.word	0x00000000
        /*0060*/ 	.short	0x0004
        /*0062*/ 	.short	0x0020
        /*0064*/ 	.byte	0x00, 0xf0, 0x21, 0x00


	//----- nvinfo : EIATTR_KPARAM_INFO
	.align		4
.L_22:
        /*0068*/ 	.byte	0x04, 0x17
        /*006a*/ 	.short	(.L_24 - .L_23)
.L_23:
        /*006c*/ 	.word	0x00000000
        /*0070*/ 	.short	0x0003
        /*0072*/ 	.short	0x0018
        /*0074*/ 	.byte	0x00, 0xf0, 0x21, 0x00


	//----- nvinfo : EIATTR_KPARAM_INFO
	.align		4
.L_24:
        /*0078*/ 	.byte	0x04, 0x17
        /*007a*/ 	.short	(.L_26 - .L_25)
.L_25:
        /*007c*/ 	.word	0x00000000
        /*0080*/ 	.short	0x0002
        /*0082*/ 	.short	0x0010
        /*0084*/ 	.byte	0x00, 0xf0, 0x21, 0x00


	//----- nvinfo : EIATTR_KPARAM_INFO
	.align		4
.L_26:
        /*0088*/ 	.byte	0x04, 0x17
        /*008a*/ 	.short	(.L_28 - .L_27)
.L_27:
        /*008c*/ 	.word	0x00000000
        /*0090*/ 	.short	0x0001
        /*0092*/ 	.short	0x0008
        /*0094*/ 	.byte	0x00, 0xf0, 0x21, 0x00


	//----- nvinfo : EIATTR_KPARAM_INFO
	.align		4
.L_28:
        /*0098*/ 	.byte	0x04, 0x17
        /*009a*/ 	.short	(.L_30 - .L_29)
.L_29:
        /*009c*/ 	.word	0x00000000
        /*00a0*/ 	.short	0x0000
        /*00a2*/ 	.short	0x0000
        /*00a4*/ 	.byte	0x00, 0xf0, 0x21, 0x00


	//----- nvinfo : EIATTR_MAXREG_COUNT
	.align		4
.L_30:
        /*00a8*/ 	.byte	0x03, 0x1b
        /*00aa*/ 	.short	0x00ff


	//----- nvinfo : EIATTR_COOP_GROUP_MASK_REGIDS
	.align		4
        /*00ac*/ 	.byte	0x04, 0x29
        /*00ae*/ 	.short	(.L_32 - .L_31)


	//   ....[0]....
.L_31:
        /*00b0*/ 	.word	0xffffffff


	//   ....[1]....
        /*00b4*/ 	.word	0xffffffff


	//   ....[2]....
        /*00b8*/ 	.word	0xffffffff


	//   ....[3]....
        /*00bc*/ 	.word	0xffffffff


	//   ....[4]....
        /*00c0*/ 	.word	0xffffffff


	//   ....[5]....
        /*00c4*/ 	.word	0xffffffff


	//   ....[6]....
        /*00c8*/ 	.word	0xffffffff


	//   ....[7]....
        /*00cc*/ 	.word	0xffffffff


	//   ....[8]....
        /*00d0*/ 	.word	0xffffffff


	//   ....[9]....
        /*00d4*/ 	.word	0xffffffff


	//   ....[10]....
        /*00d8*/ 	.word	0xffffffff


	//   ....[11]....
        /*00dc*/ 	.word	0xffffffff


	//   ....[12]....
        /*00e0*/ 	.word	0xffffffff


	//   ....[13]....
        /*00e4*/ 	.word	0xffffffff


	//   ....[14]....
        /*00e8*/ 	.word	0xffffffff


	//   ....[15]....
        /*00ec*/ 	.word	0xffffffff


	//----- nvinfo : EIATTR_COOP_GROUP_INSTR_OFFSETS
	.align		4
.L_32:
        /*00f0*/ 	.byte	0x04, 0x28
        /*00f2*/ 	.short	(.L_34 - .L_33)


	//   ....[0]....
.L_33:
        /*00f4*/ 	.word	0x00000710


	//   ....[1]....
        /*00f8*/ 	.word	0x00000730


	//   ....[2]....
        /*00fc*/ 	.word	0x00000750


	//   ....[3]....
        /*0100*/ 	.word	0x00000770


	//   ....[4]....
        /*0104*/ 	.word	0x00000790


	//   ....[5]....
        /*0108*/ 	.word	0x000007f0


	//   ....[6]....
        /*010c*/ 	.word	0x00000810


	//   ....[7]....
        /*0110*/ 	.word	0x00000830


	//   ....[8]....
        /*0114*/ 	.word	0x00001120


	//   ....[9]....
        /*0118*/ 	.word	0x00001140


	//   ....[10]....
        /*011c*/ 	.word	0x00001160


	//   ....[11]....
        /*0120*/ 	.word	0x00001180


	//   ....[12]....
        /*0124*/ 	.word	0x000011a0


	//   ....[13]....
        /*0128*/ 	.word	0x00001200


	//   ....[14]....
        /*012c*/ 	.word	0x00001220


	//   ....[15]....
        /*0130*/ 	.word	0x00001240


	//----- nvinfo : EIATTR_EXIT_INSTR_OFFSETS
	.align		4
.L_34:
        /*0134*/ 	.byte	0x04, 0x1c
        /*0136*/ 	.short	(.L_36 - .L_35)


	//   ....[0]....
.L_35:
        /*0138*/ 	.word	0x00001b90


	//----- nvinfo : EIATTR_MAX_THREADS
	.align		4
.L_36:
        /*013c*/ 	.byte	0x04, 0x05
        /*013e*/ 	.short	(.L_38 - .L_37)
.L_37:
        /*0140*/ 	.word	0x00000100
        /*0144*/ 	.word	0x00000001
        /*0148*/ 	.word	0x00000001
.L_38:


//--------------------- .nv.rel.action            --------------------------
	.section	.nv.rel.action,"",@"SHT_CUDA_RELOCINFO"
	.align	8
	.sectionentsize	8
        /*0000*/ 	.byte	0x73, 0x00, 0x00, 0x00, 0x00, 0x00, 0x00, 0x00, 0x00, 0x00, 0x00, 0x11, 0x25, 0x00, 0x05, 0x36


//--------------------- .nv.constant0.triton__0d1d2d3d4d5d6d7de8de --------------------------
	.section	.nv.constant0.triton__0d1d2d3d4d5d6d7de8de,"a",@progbits
	.align	4
.nv.constant0.triton__0d1d2d3d4d5d6d7de8de:
	.zero		416


//--------------------- .text.triton__0d1d2d3d4d5d6d7de8de --------------------------
	.section	.text.triton__0d1d2d3d4d5d6d7de8de,"ax",@progbits
	.sectionflags	@"SHF_BARRIERS=1"
	.sectioninfo	@"SHI_REGISTERS=40"
	.align	128
        .global         triton__0d1d2d3d4d5d6d7de8de
        .type           triton__0d1d2d3d4d5d6d7de8de,@function
        .size           triton__0d1d2d3d4d5d6d7de8de,(.L_x_3 - triton__0d1d2d3d4d5d6d7de8de)
        .other          triton__0d1d2d3d4d5d6d7de8de,@"STO_CUDA_ENTRY STV_DEFAULT"
triton__0d1d2d3d4d5d6d7de8de:
.text.triton__0d1d2d3d4d5d6d7de8de:
[----:B------:R-:W-:-:S02]  /*0000*/  MOV R1, c[0x0][0x28] ;  /* 0x00000a0000017a02 */ /* 0x000fc40000000f00 */
[----:B------:R-:W0:Y:S01]  /*0010*/  S2R R2, SR_TID.X ;  /* 0x0000000000027919 */ /* 0x000e220000002100 */
[----:B------:R-:W-:Y:S01]  /*0020*/  MOV R15, 0x2 ;  /* 0x00000002000f7802 */ /* 0x000fe20000000f00 */
[----:B------:R-:W-:Y:S01]  /*0030*/  CS2R R8, SRZ ;  /* 0x0000000000087805 */ /* 0x000fe2000001ff00 */
[----:B------:R-:W-:Y:S01]  /*0040*/  CS2R R10, SRZ ;  /* 0x00000000000a7805 */ /* 0x000fe2000001ff00 */
[----:B------:R-:W1:Y:S01]  /*0050*/  S2R R0, SR_CTAID.X ;  /* 0x0000000000007919 */ /* 0x000e620000002500 */
[----:B------:R-:W-:Y:S01]  /*0060*/  CS2R R4, SRZ ;  /* 0x0000000000047805 */ /* 0x000fe2000001ff00 */
[----:B------:R-:W-:Y:S01]  /*0070*/  ULDC.64 UR6, c[0x0][0x118] ;  /* 0x0000460000067ab9 */ /* 0x000fe20000000a00 */
[----:B0-----:R-:W-:-:S04]  /*0080*/  LOP3.LUT R16, R2, 0xff, RZ, 0xc0, !PT ;  /* 0x000000ff02107812 */ /* 0x001fc800078ec0ff */
[----:B------:R-:W-:Y:S02]  /*0090*/  SHF.L.U32 R33, R16, 0x3, RZ ;  /* 0x0000000310217819 */ /* 0x000fe400000006ff */
[C---:B-1----:R-:W-:Y:S02]  /*00a0*/  ISETP.GE.AND P1, PT, R0.reuse, 0x200, PT ;  /* 0x000002000000780c */ /* 0x042fe40003f26270 */
[----:B------:R-:W-:Y:S01]  /*00b0*/  IADD3 R7, R33, 0x800, RZ ;  /* 0x0000080021077810 */ /* 0x000fe20007ffe0ff */
[----:B------:R-:W-:-:S03]  /*00c0*/  IMAD R12, R0, 0x900, R33 ;  /* 0x00000900000c7824 */ /* 0x000fc600078e0221 */
[----:B------:R-:W-:Y:S01]  /*00d0*/  ISETP.LT.U32.AND P0, PT, R7, 0x900, !P1 ;  /* 0x000009000700780c */ /* 0x000fe20004f01070 */
[----:B------:R-:W-:Y:S02]  /*00e0*/  IMAD R14, R0, 0x900, R7 ;  /* 0x00000900000e7824 */ /* 0x000fe400078e0207 */
[----:B------:R-:W-:Y:S01]  /*00f0*/  CS2R R6, SRZ ;  /* 0x0000000000067805 */ /* 0x000fe2000001ff00 */
[----:B------:R-:W-:-:S04]  /*0100*/  IMAD.WIDE R12, R12, R15, c[0x0][0x160] ;  /* 0x000058000c0c7625 */ /* 0x000fc800078e020f */
[----:B------:R-:W-:Y:S01]  /*0110*/  IMAD.WIDE R14, R14, R15, c[0x0][0x160] ;  /* 0x000058000e0e7625 */ /* 0x000fe200078e020f */
[----:B------:R-:W2:Y:S04]  /*0120*/  @!P1 LDG.E.EL.128 R8, [R12.64] ;  /* 0x000000060c089981 */ /* 0x000ea8000c2e1d00 */
[----:B------:R-:W3:Y:S01]  /*0130*/  @P0 LDG.E.EL.128 R4, [R14.64] ;  /* 0x000000060e040981 */ /* 0x000ee2000c2e1d00 */
[C---:B------:R-:W-:Y:S01]  /*0140*/  LOP3.LUT P2, RZ, R2.reuse, 0x1f, RZ, 0xc0, !PT ;  /* 0x0000001f02ff7812 */ /* 0x040fe2000784c0ff */
[----:B------:R-:W-:Y:S01]  /*0150*/  CS2R R24, SRZ ;  /* 0x0000000000187805 */ /* 0x000fe2000001ff00 */
[----:B------:R-:W-:Y:S01]  /*0160*/  ISETP.GE.AND P3, PT, R2, 0x8, PT ;  /* 0x000000080200780c */ /* 0x000fe20003f66270 */
[----:B------:R-:W-:Y:S01]  /*0170*/  CS2R R26, SRZ ;  /* 0x00000000001a7805 */ /* 0x000fe2000001ff00 */
[----:B------:R-:W-:Y:S01]  /*0180*/  CS2R R30, SRZ ;  /* 0x00000000001e7805 */ /* 0x000fe2000001ff00 */
[----:B------:R-:W-:Y:S01]  /*0190*/  MOV R32, RZ ;  /* 0x000000ff00207202 */ /* 0x000fe20000000f00 */
[----:B------:R-:W-:Y:S01]  /*01a0*/  UPLOP3.LUT UP0, UPT, UPT, UPT, UPT, 0x80, 0x0 ;  /* 0x000000000000789c */ /* 0x000fe20003f0f070 */
[----:B------:R-:W-:Y:S01]  /*01b0*/  MOV R36, RZ ;  /* 0x000000ff00247202 */ /* 0x000fe20000000f00 */
[----:B------:R-:W-:Y:S01]  /*01c0*/  UMOV UR4, URZ ;  /* 0x0000003f00047c82 */ /* 0x000fe20008000000 */
[----:B--2---:R-:W-:-:S02]  /*01d0*/  SEL R8, R8, RZ, !P1 ;  /* 0x000000ff08087207 */ /* 0x004fc40004800000 */
[----:B------:R-:W-:Y:S02]  /*01e0*/  SEL R9, R9, RZ, !P1 ;  /* 0x000000ff09097207 */ /* 0x000fe40004800000 */
[----:B---3--:R-:W-:Y:S02]  /*01f0*/  SEL R17, R4, RZ, P0 ;  /* 0x000000ff04117207 */ /* 0x008fe40000000000 */
[C---:B------:R-:W-:Y:S02]  /*0200*/  PRMT R4, R8.reuse, 0x7632, R4 ;  /* 0x0000763208047816 */ /* 0x040fe40000000004 */
[C---:B------:R-:W-:Y:S01]  /*0210*/  PRMT R18, R17.reuse, 0x7632, R18 ;  /* 0x0000763211127816 */ /* 0x040fe20000000012 */
[----:B------:R-:W-:Y:S01]  /*0220*/  IMAD.U32 R17, R17, 0x10000, RZ ;  /* 0x0001000011117824 */ /* 0x000fe200078e00ff */
[----:B------:R-:W-:Y:S02]  /*0230*/  SHF.L.U32 R8, R8, 0x10, RZ ;  /* 0x0000001008087819 */ /* 0x000fe400000006ff */
[----:B------:R-:W-:Y:S01]  /*0240*/  SHF.L.U32 R4, R4, 0x10, RZ ;  /* 0x0000001004047819 */ /* 0x000fe200000006ff */
[----:B------:R-:W-:Y:S01]  /*0250*/  FMUL R17, R17, R17 ;  /* 0x0000001111117220 */ /* 0x000fe20000400000 */
[----:B------:R-:W-:Y:S01]  /*0260*/  SHF.L.U32 R18, R18, 0x10, RZ ;  /* 0x0000001012127819 */ /* 0x000fe200000006ff */
[----:B------:R-:W-:Y:S01]  /*0270*/  FMUL R8, R8, R8 ;  /* 0x0000000808087220 */ /* 0x000fe20000400000 */
[----:B------:R-:W-:Y:S01]  /*0280*/  SEL R10, R10, RZ, !P1 ;  /* 0x000000ff0a0a7207 */ /* 0x000fe20004800000 */
[----:B------:R-:W-:Y:S01]  /*0290*/  FMUL R4, R4, R4 ;  /* 0x0000000404047220 */ /* 0x000fe20000400000 */
[----:B------:R-:W-:Y:S01]  /*02a0*/  FSEL R17, R17, -RZ, P0 ;  /* 0x800000ff11117208 */ /* 0x000fe20000000000 */
[----:B------:R-:W-:Y:S01]  /*02b0*/  FMUL R18, R18, R18 ;  /* 0x0000001212127220 */ /* 0x000fe20000400000 */
[----:B------:R-:W-:-:S02]  /*02c0*/  FSEL R8, R8, RZ, !P1 ;  /* 0x000000ff08087208 */ /* 0x000fc40004800000 */
[----:B------:R-:W-:Y:S02]  /*02d0*/  FSEL R15, R4, RZ, !P1 ;  /* 0x000000ff040f7208 */ /* 0x000fe40004800000 */
[----:B------:R-:W-:Y:S01]  /*02e0*/  SEL R6, R6, RZ, P0 ;  /* 0x000000ff06067207 */ /* 0x000fe20000000000 */
[----:B------:R-:W-:Y:S01]  /*02f0*/  FADD R4, R8, R17 ;  /* 0x0000001108047221 */ /* 0x000fe20000000000 */
[----:B------:R-:W-:Y:S02]  /*0300*/  SEL R8, R5, RZ, P0 ;  /* 0x000000ff05087207 */ /* 0x000fe40000000000 */
[----:B------:R-:W-:Y:S02]  /*0310*/  PRMT R5, R9, 0x7632, R5 ;  /* 0x0000763209057816 */ /* 0x000fe40000000005 */
[----:B------:R-:W-:Y:S02]  /*0320*/  PRMT R12, R8, 0x7632, R12 ;  /* 0x00007632080c7816 */ /* 0x000fe4000000000c */
[----:B------:R-:W-:-:S02]  /*0330*/  SHF.L.U32 R5, R5, 0x10, RZ ;  /* 0x0000001005057819 */ /* 0x000fc400000006ff */
[----:B------:R-:W-:Y:S02]  /*0340*/  SHF.L.U32 R12, R12, 0x10, RZ ;  /* 0x000000100c0c7819 */ /* 0x000fe400000006ff */
[----:B------:R-:W-:Y:S01]  /*0350*/  SHF.L.U32 R9, R9, 0x10, RZ ;  /* 0x0000001009097819 */ /* 0x000fe200000006ff */
[----:B------:R-:W-:Y:S01]  /*0360*/  FMUL R5, R5, R5 ;  /* 0x0000000505057220 */ /* 0x000fe20000400000 */
[----:B------:R-:W-:Y:S01]  /*0370*/  SHF.L.U32 R13, R8, 0x10, RZ ;  /* 0x00000010080d7819 */ /* 0x000fe200000006ff */
[----:B------:R-:W-:Y:S01]  /*0380*/  FMUL R12, R12, R12 ;  /* 0x0000000c0c0c7220 */ /* 0x000fe20000400000 */
[----:B------:R-:W-:Y:S01]  /*0390*/  FSEL R18, R18, -RZ, P0 ;  /* 0x800000ff12127208 */ /* 0x000fe20000000000 */
[----:B------:R-:W-:Y:S01]  /*03a0*/  FMUL R9, R9, R9 ;  /* 0x0000000909097220 */ /* 0x000fe20000400000 */
[----:B------:R-:W-:Y:S01]  /*03b0*/  IMAD.U32 R8, R10, 0x10000, RZ ;  /* 0x000100000a087824 */ /* 0x000fe200078e00ff */
[----:B------:R-:W-:Y:S01]  /*03c0*/  FMUL R14, R13, R13 ;  /* 0x0000000d0d0e7220 */ /* 0x000fe20000400000 */
[----:B------:R-:W-:Y:S01]  /*03d0*/  SHF.L.U32 R13, R6, 0x10, RZ ;  /* 0x00000010060d7819 */ /* 0x000fe200000006ff */
[----:B------:R-:W-:Y:S01]  /*03e0*/  FADD R15, R15, R18 ;  /* 0x000000120f0f7221 */ /* 0x000fe20000000000 */
[----:B------:R-:W-:Y:S01]  /*03f0*/  PRMT R10, R10, 0x7632, R10 ;  /* 0x000076320a0a7816 */ /* 0x000fe2000000000a */
[----:B------:R-:W-:Y:S01]  /*0400*/  FMUL R8, R8, R8 ;  /* 0x0000000808087220 */ /* 0x000fe20000400000 */
[----:B------:R-:W-:Y:S01]  /*0410*/  PRMT R6, R6, 0x7632, R6 ;  /* 0x0000763206067816 */ /* 0x000fe20000000006 */
[----:B------:R-:W-:Y:S01]  /*0420*/  FMUL R13, R13, R13 ;  /* 0x0000000d0d0d7220 */ /* 0x000fe20000400000 */
[----:B------:R-:W-:Y:S01]  /*0430*/  FSEL R5, R5, RZ, !P1 ;  /* 0x000000ff05057208 */ /* 0x000fe20004800000 */
[----:B------:R-:W-:Y:S01]  /*0440*/  IMAD.U32 R10, R10, 0x10000, RZ ;  /* 0x000100000a0a7824 */ /* 0x000fe200078e00ff */
[----:B------:R-:W-:Y:S01]  /*0450*/  FSEL R12, R12, -RZ, P0 ;  /* 0x800000ff0c0c7208 */ /* 0x000fe20000000000 */
[----:B------:R-:W-:Y:S01]  /*0460*/  FADD R15, R4, R15 ;  /* 0x0000000f040f7221 */ /* 0x000fe20000000000 */
[----:B------:R-:W-:Y:S01]  /*0470*/  FSEL R9, R9, RZ, !P1 ;  /* 0x000000ff09097208 */ /* 0x000fe20004800000 */
[----:B------:R-:W-:Y:S01]  /*0480*/  FMUL R10, R10, R10 ;  /* 0x0000000a0a0a7220 */ /* 0x000fe20000400000 */
[----:B------:R-:W-:Y:S01]  /*0490*/  FSEL R14, R14, -RZ, P0 ;  /* 0x800000ff0e0e7208 */ /* 0x000fe20000000000 */
[----:B------:R-:W-:Y:S01]  /*04a0*/  FADD R12, R5, R12 ;  /* 0x0000000c050c7221 */ /* 0x000fe20000000000 */
[----:B------:R-:W-:-:S02]  /*04b0*/  SEL R11, R11, RZ, !P1 ;  /* 0x000000ff0b0b7207 */ /* 0x000fc40004800000 */
[----:B------:R-:W-:Y:S01]  /*04c0*/  SEL R7, R7, RZ, P0 ;  /* 0x000000ff07077207 */ /* 0x000fe20000000000 */
[----:B------:R-:W-:Y:S01]  /*04d0*/  FADD R14, R9, R14 ;  /* 0x0000000e090e7221 */ /* 0x000fe20000000000 */
[----:B------:R-:W-:Y:S02]  /*04e0*/  SHF.L.U32 R6, R6, 0x10, RZ ;  /* 0x0000001006067819 */ /* 0x000fe400000006ff */
[----:B------:R-:W-:Y:S01]  /*04f0*/  PRMT R4, R11, 0x7632, R4 ;  /* 0x000076320b047816 */ /* 0x000fe20000000004 */
[----:B------:R-:W-:Y:S01]  /*0500*/  FADD R15, R14, R15 ;  /* 0x0000000f0e0f7221 */ /* 0x000fe20000000000 */
[----:B------:R-:W-:Y:S01]  /*0510*/  SHF.L.U32 R5, R7, 0x10, RZ ;  /* 0x0000001007057819 */ /* 0x000fe200000006ff */
[----:B------:R-:W-:Y:S01]  /*0520*/  FMUL R6, R6, R6 ;  /* 0x0000000606067220 */ /* 0x000fe20000400000 */
[----:B------:R-:W-:Y:S01]  /*0530*/  SHF.L.U32 R11, R11, 0x10, RZ ;  /* 0x000000100b0b7819 */ /* 0x000fe200000006ff */
[----:B------:R-:W-:Y:S01]  /*0540*/  FADD R12, R12, R15 ;  /* 0x0000000f0c0c7221 */ /* 0x000fe20000000000 */
[----:B------:R-:W-:Y:S01]  /*0550*/  PRMT R7, R7, 0x7632, R7 ;  /* 0x0000763207077816 */ /* 0x000fe20000000007 */
[----:B------:R-:W-:Y:S01]  /*0560*/  FMUL R5, R5, R5 ;  /* 0x0000000505057220 */ /* 0x000fe20000400000 */
[----:B------:R-:W-:Y:S01]  /*0570*/  FSEL R8, R8, RZ, !P1 ;  /* 0x000000ff08087208 */ /* 0x000fe20004800000 */
[----:B------:R-:W-:Y:S01]  /*0580*/  FMUL R11, R11, R11 ;  /* 0x0000000b0b0b7220 */ /* 0x000fe20000400000 */
[----:B------:R-:W-:-:S02]  /*0590*/  FSEL R13, R13, -RZ, P0 ;  /* 0x800000ff0d0d7208 */ /* 0x000fc40000000000 */
[----:B------:R-:W-:Y:S02]  /*05a0*/  SHF.L.U32 R4, R4, 0x10, RZ ;  /* 0x0000001004047819 */ /* 0x000fe400000006ff */
[----:B------:R-:W-:Y:S01]  /*05b0*/  SHF.L.U32 R7, R7, 0x10, RZ ;  /* 0x0000001007077819 */ /* 0x000fe200000006ff */
[----:B------:R-:W-:Y:S01]  /*05c0*/  FADD R13, R8, R13 ;  /* 0x0000000d080d7221 */ /* 0x000fe20000000000 */
[----:B------:R-:W-:Y:S01]  /*05d0*/  FSEL R9, R10, RZ, !P1 ;  /* 0x000000ff0a097208 */ /* 0x000fe20004800000 */
[----:B------:R-:W-:Y:S01]  /*05e0*/  FMUL R4, R4, R4 ;  /* 0x0000000404047220 */ /* 0x000fe20000400000 */
[----:B------:R-:W-:Y:S01]  /*05f0*/  FSEL R6, R6, -RZ, P0 ;  /* 0x800000ff06067208 */ /* 0x000fe20000000000 */
[----:B------:R-:W-:Y:S01]  /*0600*/  FMUL R7, R7, R7 ;  /* 0x0000000707077220 */ /* 0x000fe20000400000 */
[----:B------:R-:W-:Y:S01]  /*0610*/  FSEL R8, R11, RZ, !P1 ;  /* 0x000000ff0b087208 */ /* 0x000fe20004800000 */
[----:B------:R-:W-:Y:S01]  /*0620*/  FADD R13, R13, R12 ;  /* 0x0000000c0d0d7221 */ /* 0x000fe20000000000 */
[----:B------:R-:W-:Y:S01]  /*0630*/  FSEL R5, R5, -RZ, P0 ;  /* 0x800000ff05057208 */ /* 0x000fe20000000000 */
[----:B------:R-:W-:Y:S01]  /*0640*/  FADD R6, R9, R6 ;  /* 0x0000000609067221 */ /* 0x000fe20000000000 */
[----:B------:R-:W-:-:S02]  /*0650*/  FSEL R4, R4, RZ, !P1 ;  /* 0x000000ff04047208 */ /* 0x000fc40004800000 */
[----:B------:R-:W-:Y:S01]  /*0660*/  FSEL R7, R7, -RZ, P0 ;  /* 0x800000ff07077208 */ /* 0x000fe20000000000 */
[----:B------:R-:W-:Y:S01]  /*0670*/  FADD R5, R8, R5 ;  /* 0x0000000508057221 */ /* 0x000fe20000000000 */
[----:B------:R-:W-:Y:S01]  /*0680*/  FADD R6, R6, R13 ;  /* 0x0000000d06067221 */ /* 0x000fe20000000000 */
[----:B------:R-:W-:Y:S02]  /*0690*/  SHF.R.U32.HI R10, RZ, 0x3, R2 ;  /* 0x00000003ff0a7819 */ /* 0x000fe40000011602 */
[----:B------:R-:W-:Y:S01]  /*06a0*/  FADD R7, R4, R7 ;  /* 0x0000000704077221 */ /* 0x000fe20000000000 */
[----:B------:R-:W-:Y:S01]  /*06b0*/  FADD R6, R5, R6 ;  /* 0x0000000605067221 */ /* 0x000fe20000000000 */
[----:B------:R-:W-:Y:S02]  /*06c0*/  LOP3.LUT R10, R10, 0x1c, RZ, 0xc0, !PT ;  /* 0x0000001c0a0a7812 */ /* 0x000fe400078ec0ff */
[----:B------:R-:W-:Y:S01]  /*06d0*/  LOP3.LUT P0, RZ, R2, 0x7, RZ, 0xc0, !PT ;  /* 0x0000000702ff7812 */ /* 0x000fe2000780c0ff */
[----:B------:R-:W-:Y:S01]  /*06e0*/  FADD R6, R7, R6 ;  /* 0x0000000607067221 */ /* 0x000fe20000000000 */
[----:B------:R-:W-:-:S02]  /*06f0*/  ISETP.EQ.AND P1, PT, R16, RZ, !P1 ;  /* 0x000000ff1000720c */ /* 0x000fc40004f22270 */
[----:B------:R-:W-:Y:S02]  /*0700*/  ISETP.LT.AND P0, PT, R2, 0x8, !P0 ;  /* 0x000000080200780c */ /* 0x000fe40004701270 */
[----:B------:R-:W0:Y:S02]  /*0710*/  SHFL.BFLY PT, R5, R6, 0x10, 0x1f ;  /* 0x0e001f0006057f89 */ /* 0x000e2400000e0000 */
[----:B0-----:R-:W-:-:S05]  /*0720*/  FADD R5, R6, R5 ;  /* 0x0000000506057221 */ /* 0x001fca0000000000 */
        /* <DEDUP_REMOVED lines=8> */
[----:B------:R-:W-:Y:S04]  /*07b0*/  @!P2 STS [R10], R9 ;  /* 0x000000090a00a388 */ /* 0x000fe80000000800 */
[----:B------:R-:W-:Y:S06]  /*07c0*/  BAR.SYNC 0x0 ;  /* 0x0000000000007b1d */ /* 0x000fec0000000000 */
[----:B------:R-:W0:Y:S01]  /*07d0*/  @!P3 LDS R3, [R2.X4] ;  /* 0x000000000203b984 */ /* 0x000e220000004800 */
[----:B------:R-:W-:-:S03]  /*07e0*/  MOV R9, 0x39e38e39 ;  /* 0x39e38e3900097802 */ /* 0x000fc60000000f00 */
[----:B0-----:R-:W0:Y:S02]  /*07f0*/  SHFL.BFLY PT, R4, R3, 0x4, 0x1f ;  /* 0x0c801f0003047f89 */ /* 0x001e2400000e0000 */
[----:B0-----:R-:W-:-:S05]  /*0800*/  FADD R4, R3, R4 ;  /* 0x0000000403047221 */ /* 0x001fca0000000000 */
[----:B------:R-:W0:Y:S02]  /*0810*/  SHFL.BFLY PT, R5, R4, 0x2, 0x1f ;  /* 0x0c401f0004057f89 */ /* 0x000e2400000e0000 */
[----:B0-----:R-:W-:-:S05]  /*0820*/  FADD R5, R4, R5 ;  /* 0x0000000504057221 */ /* 0x001fca0000000000 */
[----:B------:R-:W0:Y:S02]  /*0830*/  SHFL.BFLY PT, R6, R5, 0x1, 0x1f ;  /* 0x0c201f0005067f89 */ /* 0x000e2400000e0000 */
[----:B0-----:R-:W-:Y:S01]  /*0840*/  FADD R7, R5, R6 ;  /* 0x0000000605077221 */ /* 0x001fe20000000000 */
[----:B------:R-:W-:-:S04]  /*0850*/  IMAD.MOV.U32 R5, RZ, RZ, 0x4 ;  /* 0x00000004ff057424 */ /* 0x000fc800078e00ff */
[----:B------:R-:W-:Y:S01]  /*0860*/  @P0 STS [R2.X4], R7 ;  /* 0x0000000702000388 */ /* 0x000fe20000004800 */
[----:B------:R-:W-:-:S03]  /*0870*/  IMAD.WIDE R4, R0, R5, c[0x0][0x180] ;  /* 0x0000600000047625 */ /* 0x000fc600078e0205 */
[----:B------:R-:W-:Y:S06]  /*0880*/  BAR.SYNC 0x0 ;  /* 0x0000000000007b1d */ /* 0x000fec0000000000 */
[----:B------:R-:W0:Y:S04]  /*0890*/  LDS R6, [RZ] ;  /* 0x00000000ff067984 */ /* 0x000e280000000800 */
[----:B------:R-:W-:Y:S06]  /*08a0*/  BAR.SYNC 0x0 ;  /* 0x0000000000007b1d */ /* 0x000fec0000000000 */
[----:B0-----:R-:W-:Y:S01]  /*08b0*/  STS [RZ], R6 ;  /* 0x00000006ff007388 */ /* 0x001fe20000000800 */
[----:B------:R-:W-:-:S03]  /*08c0*/  FFMA R2, R6, R9, 9.9999997473787516356e-06 ;  /* 0x3727c5ac06027423 */ /* 0x000fc60000000009 */
[----:B------:R-:W-:Y:S06]  /*08d0*/  BAR.SYNC 0x0 ;  /* 0x0000000000007b1d */ /* 0x000fec0000000000 */
[----:B------:R-:W0:Y:S01]  /*08e0*/  LDS R3, [RZ] ;  /* 0x00000000ff037984 */ /* 0x000e220000000800 */
[----:B------:R-:W1:Y:S03]  /*08f0*/  MUFU.RSQ R2, R2 ;  /* 0x0000000200027308 */ /* 0x000e660000001400 */
[----:B0-----:R0:W-:Y:S02]  /*0900*/  @P1 STG.E [R4.64], R3 ;  /* 0x0000000304001986 */ /* 0x0011e4000c101906 */
[----:B01----:R-:W-:-:S03]  /*0910*/  IADD3 R3, R33, 0x4, RZ ;  /* 0x0000000421037810 */ /* 0x003fc60007ffe0ff */
.L_x_0:
[C---:B------:R-:W-:Y:S01]  /*0920*/  LOP3.LUT R34, R33.reuse, UR4, RZ, 0xfc, !PT ;  /* 0x0000000421227c12 */ /* 0x040fe2000f8efcff */
[----:B------:R-:W-:Y:S01]  /*0930*/  CS2R R4, SRZ ;  /* 0x0000000000047805 */ /* 0x000fe2000001ff00 */
[----:B------:R-:W-:Y:S01]  /*0940*/  IADD3 R8, P5, R33, UR4, RZ ;  /* 0x0000000421087c10 */ /* 0x000fe2000ffbe0ff */
[----:B------:R-:W-:Y:S01]  /*0950*/  CS2R R6, SRZ ;  /* 0x0000000000067805 */ /* 0x000fe2000001ff00 */
[----:B------:R-:W-:Y:S01]  /*0960*/  ISETP.GE.U32.AND P4, PT, R34, 0x900, PT ;  /* 0x000009002200780c */ /* 0x000fe20003f86070 */
[C---:B------:R-:W-:Y:S01]  /*0970*/  IMAD R28, R0.reuse, 0x900, R34 ;  /* 0x00000900001c7824 */ /* 0x040fe200078e0222 */
[----:B------:R-:W-:Y:S01]  /*0980*/  MOV R17, 0x2 ;  /* 0x0000000200117802 */ /* 0x000fe20000000f00 */
[----:B------:R-:W-:Y:S01]  /*0990*/  IMAD.X R9, RZ, RZ, RZ, P5 ;  /* 0x000000ffff097224 */ /* 0x000fe200028e06ff */
[----:B------:R-:W-:-:S02]  /*09a0*/  ISETP.LT.AND P1, PT, R0, 0x200, !P4 ;  /* 0x000002000000780c */ /* 0x000fc40006721270 */
[----:B------:R-:W-:Y:S01]  /*09b0*/  LEA R22, P5, R8, c[0x0][0x168], 0x2 ;  /* 0x00005a0008167a11 */ /* 0x000fe200078a10ff */
[----:B------:R-:W-:Y:S01]  /*09c0*/  IMAD.WIDE R16, R28, R17, c[0x0][0x160] ;  /* 0x000058001c107625 */ /* 0x000fe200078e0211 */
[----:B------:R-:W-:Y:S01]  /*09d0*/  LOP3.LUT R13, R3, UR4, RZ, 0xfc, !PT ;  /* 0x00000004030d7c12 */ /* 0x000fe2000f8efcff */
[----:B------:R-:W-:Y:S01]  /*09e0*/  CS2R R10, SRZ ;  /* 0x00000000000a7805 */ /* 0x000fe2000001ff00 */
[----:B------:R-:W-:Y:S02]  /*09f0*/  LEA.HI.X R23, R8, c[0x0][0x16c], R9, 0x2, P5 ;  /* 0x00005b0008177a11 */ /* 0x000fe400028f1409 */
[----:B------:R-:W-:Y:S01]  /*0a00*/  MOV R29, 0x4 ;  /* 0x00000004001d7802 */ /* 0x000fe20000000f00 */
[----:B------:R-:W-:Y:S01]  /*0a10*/  CS2R R8, SRZ ;  /* 0x0000000000087805 */ /* 0x000fe2000001ff00 */
[----:B------:R-:W-:Y:S01]  /*0a20*/  IMAD R20, R0, 0x900, R13 ;  /* 0x0000090000147824 */ /* 0x000fe200078e020d */
[----:B------:R-:W-:Y:S02]  /*0a30*/  CS2R R14, SRZ ;  /* 0x00000000000e7805 */ /* 0x000fe4000001ff00 */
[----:B------:R0:W2:Y:S01]  /*0a40*/  @P1 LDG.E.EL.128 R4, [R16.64] ;  /* 0x0000000610041981 */ /* 0x0000a2000c2e1d00 */
[----:B------:R-:W-:Y:S01]  /*0a50*/  CS2R R12, SRZ ;  /* 0x00000000000c7805 */ /* 0x000fe2000001ff00 */
[----:B------:R-:W-:-:S02]  /*0a60*/  IMAD.WIDE R20, R20, R29, c[0x0][0x170] ;  /* 0x00005c0014147625 */ /* 0x000fc400078e021d */
[----:B------:R1:W3:Y:S04]  /*0a70*/  @!P4 LDG.E.EL.128 R8, [R22.64+0x10] ;  /* 0x000010061608c981 */ /* 0x0002e8000c2e1d00 */
[----:B------:R3:W4:Y:S01]  /*0a80*/  @P1 LDG.E.EL.128 R12, [R20.64] ;  /* 0x00000006140c1981 */ /* 0x000722000c2e1d00 */
[----:B------:R-:W-:Y:S01]  /*0a90*/  CS2R R18, SRZ ;  /* 0x0000000000127805 */ /* 0x000fe2000001ff00 */
[----:B0-----:R-:W-:Y:S01]  /*0aa0*/  CS2R R16, SRZ ;  /* 0x0000000000107805 */ /* 0x001fe2000001ff00 */
[----:B------:R-:W-:Y:S01]  /*0ab0*/  IMAD.WIDE.U32 R34, R34, R29, c[0x0][0x168] ;  /* 0x00005a0022227625 */ /* 0x000fe200078e001d */
[----:B-1----:R-:W-:-:S03]  /*0ac0*/  CS2R R22, SRZ ;  /* 0x0000000000167805 */ /* 0x002fc6000001ff00 */
[----:B------:R-:W-:Y:S01]  /*0ad0*/  IMAD.WIDE R28, R28, R29, c[0x0][0x170] ;  /* 0x00005c001c1c7625 */ /* 0x000fe200078e021d */
[----:B------:R0:W5:Y:S01]  /*0ae0*/  @!P4 LDG.E.EL.128 R16, [R34.64] ;  /* 0x000000062210c981 */ /* 0x000162000c2e1d00 */
[----:B--2---:R-:W-:-:S04]  /*0af0*/  SEL R6, R6, RZ, P1 ;  /* 0x000000ff06067207 */ /* 0x004fc80000800000 */
[----:B------:R-:W-:Y:S02]  /*0b00*/  SHF.L.U32 R37, R6, 0x10, RZ ;  /* 0x0000001006257819 */ /* 0x000fe400000006ff */
[----:B---3--:R-:W-:Y:S02]  /*0b10*/  SEL R20, R8, RZ, !P4 ;  /* 0x000000ff08147207 */ /* 0x008fe40006000000 */
[----:B----4-:R-:W-:Y:S01]  /*0b20*/  SEL R8, R12, RZ, P1 ;  /* 0x000000ff0c087207 */ /* 0x010fe20000800000 */
[----:B------:R-:W-:Y:S02]  /*0b30*/  FMUL R21, R37, R2 ;  /* 0x0000000225157220 */ /* 0x000fe40000400000 */
[----:B------:R-:W-:-:S04]  /*0b40*/  FADD R12, R20, 1 ;  /* 0x3f800000140c7421 */ /* 0x000fc80000000000 */
[----:B------:R-:W-:Y:S02]  /*0b50*/  FFMA R8, R21, R12, R8 ;  /* 0x0000000c15087223 */ /* 0x000fe40000000008 */
[----:B------:R-:W-:-:S06]  /*0b60*/  CS2R R20, SRZ ;  /* 0x0000000000147805 */ /* 0x000fcc000001ff00 */
[----:B------:R-:W2:Y:S01]  /*0b70*/  @P1 LDG.E.EL.128 R20, [R28.64] ;  /* 0x000000061c141981 */ /* 0x000ea2000c2e1d00 */
[----:B------:R-:W-:Y:S02]  /*0b80*/  SEL R7, R7, RZ, P1 ;  /* 0x000000ff07077207 */ /* 0x000fe40000800000 */
[----:B------:R-:W-:Y:S02]  /*0b90*/  SEL R10, R10, RZ, !P4 ;  /* 0x000000ff0a0a7207 */ /* 0x000fe40006000000 */
[C---:B0-----:R-:W-:Y:S02]  /*0ba0*/  SHF.L.U32 R35, R7.reuse, 0x10, RZ ;  /* 0x0000001007237819 */ /* 0x041fe400000006ff */
[----:B------:R-:W-:Y:S01]  /*0bb0*/  PRMT R7, R7, 0x7632, R7 ;  /* 0x0000763207077816 */ /* 0x000fe20000000007 */
[----:B------:R-:W-:Y:S01]  /*0bc0*/  FADD R10, R10, 1 ;  /* 0x3f8000000a0a7421 */ /* 0x000fe20000000000 */
[----:B------:R-:W-:Y:S01]  /*0bd0*/  SEL R14, R14, RZ, P1 ;  /* 0x000000ff0e0e7207 */ /* 0x000fe20000800000 */
[----:B------:R-:W-:Y:S01]  /*0be0*/  FMUL R35, R35, R2 ;  /* 0x0000000223237220 */ /* 0x000fe20000400000 */
[----:B------:R-:W-:-:S02]  /*0bf0*/  SEL R11, R11, RZ, !P4 ;  /* 0x000000ff0b0b7207 */ /* 0x000fc40006000000 */
[----:B------:R-:W-:Y:S01]  /*0c00*/  SHF.L.U32 R37, R7, 0x10, RZ ;  /* 0x0000001007257819 */ /* 0x000fe200000006ff */
[----:B------:R-:W-:Y:S01]  /*0c10*/  FFMA R7, R35, R10, R14 ;  /* 0x0000000a23077223 */ /* 0x000fe2000000000e */
[----:B------:R-:W-:Y:S01]  /*0c20*/  SEL R15, R15, RZ, P1 ;  /* 0x000000ff0f0f7207 */ /* 0x000fe20000800000 */
[----:B------:R-:W-:Y:S01]  /*0c30*/  FADD R11, R11, 1 ;  /* 0x3f8000000b0b7421 */ /* 0x000fe20000000000 */
[----:B------:R-:W-:Y:S01]  /*0c40*/  PRMT R6, R6, 0x7632, R6 ;  /* 0x0000763206067816 */ /* 0x000fe20000000006 */
[----:B------:R-:W-:Y:S01]  /*0c50*/  FMUL R10, R37, R2 ;  /* 0x00000002250a7220 */ /* 0x000fe20000400000 */
[----:B------:R-:W-:Y:S01]  /*0c60*/  FMUL R7, R7, R7 ;  /* 0x0000000707077220 */ /* 0x000fe20000400000 */
[----:B------:R-:W-:Y:S02]  /*0c70*/  SEL R9, R9, RZ, !P4 ;  /* 0x000000ff09097207 */ /* 0x000fe40006000000 */
[----:B------:R-:W-:Y:S01]  /*0c80*/  FFMA R10, R10, R11, R15 ;  /* 0x0000000b0a0a7223 */ /* 0x000fe2000000000f */
[----:B------:R-:W-:Y:S01]  /*0c90*/  IMAD.U32 R11, R6, 0x10000, RZ ;  /* 0x00010000060b7824 */ /* 0x000fe200078e00ff */
[----:B------:R-:W-:-:S02]  /*0ca0*/  FMUL R6, R8, R8 ;  /* 0x0000000808067220 */ /* 0x000fc40000400000 */
[----:B------:R-:W-:Y:S01]  /*0cb0*/  FMUL R10, R10, R10 ;  /* 0x0000000a0a0a7220 */ /* 0x000fe20000400000 */
[----:B------:R-:W-:Y:S01]  /*0cc0*/  SEL R13, R13, RZ, P1 ;  /* 0x000000ff0d0d7207 */ /* 0x000fe20000800000 */
[----:B------:R-:W-:Y:S01]  /*0cd0*/  FADD R9, R9, 1 ;  /* 0x3f80000009097421 */ /* 0x000fe20000000000 */
[----:B------:R-:W-:Y:S01]  /*0ce0*/  FSEL R7, R7, -RZ, P1 ;  /* 0x800000ff07077208 */ /* 0x000fe20000800000 */
[----:B------:R-:W-:Y:S01]  /*0cf0*/  FMUL R8, R11, R2 ;  /* 0x000000020b087220 */ /* 0x000fe20000400000 */
[----:B------:R-:W-:Y:S02]  /*0d00*/  FSEL R12, R6, -RZ, P1 ;  /* 0x800000ff060c7208 */ /* 0x000fe40000800000 */
[----:B------:R-:W-:Y:S02]  /*0d10*/  SEL R4, R4, RZ, P1 ;  /* 0x000000ff04047207 */ /* 0x000fe40000800000 */
[----:B------:R-:W-:Y:S02]  /*0d20*/  SEL R6, R5, RZ, P1 ;  /* 0x000000ff05067207 */ /* 0x000fe40000800000 */
[----:B------:R-:W-:Y:S01]  /*0d30*/  FSEL R10, R10, -RZ, P1 ;  /* 0x800000ff0a0a7208 */ /* 0x000fe20000800000 */
[----:B------:R-:W-:Y:S01]  /*0d40*/  FFMA R5, R8, R9, R13 ;  /* 0x0000000908057223 */ /* 0x000fe2000000000d */
[----:B------:R-:W-:Y:S01]  /*0d50*/  FADD R36, R7, R36 ;  /* 0x0000002407247221 */ /* 0x000fe20000000000 */
[----:B------:R-:W-:-:S02]  /*0d60*/  PRMT R7, R4, 0x7632, R7 ;  /* 0x0000763204077816 */ /* 0x000fc40000000007 */
[----:B------:R-:W-:Y:S01]  /*0d70*/  PRMT R9, R6, 0x7632, R9 ;  /* 0x0000763206097816 */ /* 0x000fe20000000009 */
[----:B------:R-:W-:Y:S01]  /*0d80*/  FADD R27, R10, R27 ;  /* 0x0000001b0a1b7221 */ /* 0x000fe20000000000 */
[----:B-----5:R-:W-:Y:S02]  /*0d90*/  SEL R11, R17, RZ, !P4 ;  /* 0x000000ff110b7207 */ /* 0x020fe40006000000 */
[----:B------:R-:W-:Y:S02]  /*0da0*/  SEL R16, R16, RZ, !P4 ;  /* 0x000000ff10107207 */ /* 0x000fe40006000000 */
[----:B------:R-:W-:Y:S02]  /*0db0*/  SEL R10, R18, RZ, !P4 ;  /* 0x000000ff120a7207 */ /* 0x000fe40006000000 */
[----:B------:R-:W-:Y:S02]  /*0dc0*/  SEL R8, R19, RZ, !P4 ;  /* 0x000000ff13087207 */ /* 0x000fe40006000000 */
[----:B------:R-:W-:-:S02]  /*0dd0*/  SHF.L.U32 R13, R4, 0x10, RZ ;  /* 0x00000010040d7819 */ /* 0x000fc400000006ff */
[----:B------:R-:W-:Y:S02]  /*0de0*/  SHF.L.U32 R17, R6, 0x10, RZ ;  /* 0x0000001006117819 */ /* 0x000fe400000006ff */
[----:B------:R-:W-:Y:S02]  /*0df0*/  SHF.L.U32 R15, R7, 0x10, RZ ;  /* 0x00000010070f7819 */ /* 0x000fe400000006ff */
[----:B------:R-:W-:Y:S01]  /*0e00*/  SHF.L.U32 R19, R9, 0x10, RZ ;  /* 0x0000001009137819 */ /* 0x000fe200000006ff */
[----:B------:R-:W-:Y:S01]  /*0e10*/  FADD R10, R10, 1 ;  /* 0x3f8000000a0a7421 */ /* 0x000fe20000000000 */
[----:B------:R-:W-:Y:S01]  /*0e20*/  FADD R16, R16, 1 ;  /* 0x3f80000010107421 */ /* 0x000fe20000000000 */
[-C--:B------:R-:W-:Y:S01]  /*0e30*/  FMUL R9, R13, R2.reuse ;  /* 0x000000020d097220 */ /* 0x080fe20000400000 */
[-C--:B------:R-:W-:Y:S01]  /*0e40*/  FMUL R7, R17, R2.reuse ;  /* 0x0000000211077220 */ /* 0x080fe20000400000 */
[----:B------:R-:W-:Y:S01]  /*0e50*/  FADD R8, R8, 1 ;  /* 0x3f80000008087421 */ /* 0x000fe20000000000 */
[----:B------:R-:W-:Y:S01]  /*0e60*/  FADD R11, R11, 1 ;  /* 0x3f8000000b0b7421 */ /* 0x000fe20000000000 */
[-C--:B------:R-:W-:Y:S01]  /*0e70*/  FMUL R6, R15, R2.reuse ;  /* 0x000000020f067220 */ /* 0x080fe20000400000 */
[----:B------:R-:W-:Y:S01]  /*0e80*/  FMUL R4, R19, R2 ;  /* 0x0000000213047220 */ /* 0x000fe20000400000 */
[----:B------:R-:W-:Y:S01]  /*0e90*/  PLOP3.LUT P4, PT, PT, PT, UP0, 0x80, 0x0 ;  /* 0x000000000000781c */ /* 0x000fe20003f8f008 */
[----:B------:R-:W-:Y:S01]  /*0ea0*/  FMUL R5, R5, R5 ;  /* 0x0000000505057220 */ /* 0x000fe20000400000 */
[----:B------:R-:W-:-:S02]  /*0eb0*/  UPLOP3.LUT UP0, UPT, UPT, UPT, UPT, 0x40, 0x0 ;  /* 0x000000000000789c */ /* 0x000fc40003f0e870 */
[----:B------:R-:W-:Y:S02]  /*0ec0*/  UMOV UR4, 0x800 ;  /* 0x0000080000047882 */ /* 0x000fe40000000000 */
[----:B------:R-:W-:Y:S01]  /*0ed0*/  FSEL R5, R5, -RZ, P1 ;  /* 0x800000ff05057208 */ /* 0x000fe20000800000 */
[----:B------:R-:W-:-:S04]  /*0ee0*/  FADD R31, R12, R31 ;  /* 0x0000001f0c1f7221 */ /* 0x000fc80000000000 */
[----:B------:R-:W-:Y:S01]  /*0ef0*/  FADD R32, R5, R32 ;  /* 0x0000002005207221 */ /* 0x000fe20000000000 */
[----:B--2---:R-:W-:Y:S02]  /*0f00*/  SEL R20, R20, RZ, P1 ;  /* 0x000000ff14147207 */ /* 0x004fe40000800000 */
[----:B------:R-:W-:Y:S02]  /*0f10*/  SEL R22, R22, RZ, P1 ;  /* 0x000000ff16167207 */ /* 0x000fe40000800000 */
[----:B------:R-:W-:Y:S02]  /*0f20*/  SEL R21, R21, RZ, P1 ;  /* 0x000000ff15157207 */ /* 0x000fe40000800000 */
[----:B------:R-:W-:Y:S01]  /*0f30*/  SEL R23, R23, RZ, P1 ;  /* 0x000000ff17177207 */ /* 0x000fe20000800000 */
[----:B------:R-:W-:Y:S01]  /*0f40*/  FFMA R9, R9, R16, R20 ;  /* 0x0000001009097223 */ /* 0x000fe20000000014 */
[----:B------:R-:W-:Y:S01]  /*0f50*/  FFMA R7, R7, R10, R22 ;  /* 0x0000000a07077223 */ /* 0x000fe20000000016 */
[----:B------:R-:W-:-:S02]  /*0f60*/  FFMA R6, R6, R11, R21 ;  /* 0x0000000b06067223 */ /* 0x000fc40000000015 */
[----:B------:R-:W-:Y:S01]  /*0f70*/  FFMA R4, R4, R8, R23 ;  /* 0x0000000804047223 */ /* 0x000fe20000000017 */
[----:B------:R-:W-:Y:S01]  /*0f80*/  FMUL R7, R7, R7 ;  /* 0x0000000707077220 */ /* 0x000fe20000400000 */
[----:B------:R-:W-:Y:S01]  /*0f90*/  FMUL R9, R9, R9 ;  /* 0x0000000909097220 */ /* 0x000fe20000400000 */
[----:B------:R-:W-:Y:S01]  /*0fa0*/  FMUL R6, R6, R6 ;  /* 0x0000000606067220 */ /* 0x000fe20000400000 */
[----:B------:R-:W-:Y:S02]  /*0fb0*/  FMUL R4, R4, R4 ;  /* 0x0000000404047220 */ /* 0x000fe40000400000 */
[----:B------:R-:W-:Y:S02]  /*0fc0*/  FSEL R11, R7, -RZ, P1 ;  /* 0x800000ff070b7208 */ /* 0x000fe40000800000 */
[----:B------:R-:W-:Y:S02]  /*0fd0*/  FSEL R8, R9, -RZ, P1 ;  /* 0x800000ff09087208 */ /* 0x000fe40000800000 */
[----:B------:R-:W-:-:S02]  /*0fe0*/  FSEL R9, R4, -RZ, P1 ;  /* 0x800000ff04097208 */ /* 0x000fc40000800000 */
[----:B------:R-:W-:Y:S01]  /*0ff0*/  FSEL R7, R6, -RZ, P1 ;  /* 0x800000ff06077208 */ /* 0x000fe20000800000 */
[----:B------:R-:W-:Y:S01]  /*1000*/  FADD R30, R11, R30 ;  /* 0x0000001e0b1e7221 */ /* 0x000fe20000000000 */
[----:B------:R-:W-:Y:S01]  /*1010*/  FADD R25, R8, R25 ;  /* 0x0000001908197221 */ /* 0x000fe20000000000 */
[----:B------:R-:W-:Y:S02]  /*1020*/  FADD R24, R9, R24 ;  /* 0x0000001809187221 */ /* 0x000fe40000000000 */
[----:B------:R-:W-:Y:S01]  /*1030*/  FADD R26, R7, R26 ;  /* 0x0000001a071a7221 */ /* 0x000fe20000000000 */
[----:B------:R-:W-:Y:S05]  /*1040*/  @P4 BRA `(.L_x_0) ;  /* 0xfffff8d000004947 */ /* 0x000fea000383ffff */
[----:B------:R-:W-:Y:S01]  /*1050*/  FADD R25, R25, R26 ;  /* 0x0000001a19197221 */ /* 0x000fe20000000000 */
[----:B------:R-:W0:Y:S01]  /*1060*/  S2R R10, SR_TID.X ;  /* 0x00000000000a7919 */ /* 0x000e220000002100 */
[----:B------:R-:W-:Y:S02]  /*1070*/  UPLOP3.LUT UP0, UPT, UPT, UPT, UPT, 0x80, 0x0 ;  /* 0x000000000000789c */ /* 0x000fe40003f0f070 */
[----:B------:R-:W-:Y:S01]  /*1080*/  FADD R25, R30, R25 ;  /* 0x000000191e197221 */ /* 0x000fe20000000000 */
[----:B------:R-:W-:Y:S06]  /*1090*/  BAR.SYNC 0x0 ;  /* 0x0000000000007b1d */ /* 0x000fec0000000000 */
[----:B------:R-:W-:Y:S01]  /*10a0*/  FADD R24, R24, R25 ;  /* 0x0000001918187221 */ /* 0x000fe20000000000 */
[----:B------:R-:W-:-:S03]  /*10b0*/  UMOV UR4, URZ ;  /* 0x0000003f00047c82 */ /* 0x000fc60008000000 */
[----:B------:R-:W-:-:S04]  /*10c0*/  FADD R31, R31, R24 ;  /* 0x000000181f1f7221 */ /* 0x000fc80000000000 */
[----:B------:R-:W-:-:S04]  /*10d0*/  FADD R31, R32, R31 ;  /* 0x0000001f201f7221 */ /* 0x000fc80000000000 */
[----:B------:R-:W-:Y:S01]  /*10e0*/  FADD R36, R36, R31 ;  /* 0x0000001f24247221 */ /* 0x000fe20000000000 */
[----:B0-----:R-:W-:-:S03]  /*10f0*/  SHF.R.U32.HI R11, RZ, 0x3, R10 ;  /* 0x00000003ff0b7819 */ /* 0x001fc6000001160a */
[----:B------:R-:W-:Y:S01]  /*1100*/  FADD R36, R27, R36 ;  /* 0x000000241b247221 */ /* 0x000fe20000000000 */
[----:B------:R-:W-:-:S04]  /*1110*/  LOP3.LUT R12, R11, 0x1c, RZ, 0xc0, !PT ;  /* 0x0000001c0b0c7812 */ /* 0x000fc800078ec0ff */
        /* <DEDUP_REMOVED lines=19> */
[----:B0-----:R-:W-:-:S05]  /*1250*/  FADD R7, R4, R7 ;  /* 0x0000000704077221 */ /* 0x001fca0000000000 */
[----:B------:R-:W-:Y:S04]  /*1260*/  @P0 STS [R10.X4], R7 ;  /* 0x000000070a000388 */ /* 0x000fe80000004800 */
[----:B------:R-:W-:Y:S06]  /*1270*/  BAR.SYNC 0x0 ;  /* 0x0000000000007b1d */ /* 0x000fec0000000000 */
[----:B------:R-:W0:Y:S02]  /*1280*/  LDS R6, [RZ] ;  /* 0x00000000ff067984 */ /* 0x000e240000000800 */
[----:B0-----:R-:W-:-:S04]  /*1290*/  FFMA R6, R6, R9, 9.9999997473787516356e-06 ;  /* 0x3727c5ac06067423 */ /* 0x001fc80000000009 */
[----:B------:R0:W1:Y:S03]  /*12a0*/  MUFU.RSQ R32, R6 ;  /* 0x0000000600207308 */ /* 0x0000660000001400 */
.L_x_1:
[----:B------:R-:W-:Y:S01]  /*12b0*/  LOP3.LUT R28, R33, UR4, RZ, 0xfc, !PT ;  /* 0x00000004211c7c12 */ /* 0x000fe2000f8efcff */
[----:B0-----:R-:W-:Y:S01]  /*12c0*/  IMAD.MOV.U32 R35, RZ, RZ, 0x2 ;  /* 0x00000002ff237424 */ /* 0x001fe200078e00ff */
[----:B------:R-:W-:Y:S01]  /*12d0*/  CS2R R4, SRZ ;  /* 0x0000000000047805 */ /* 0x000fe2000001ff00 */
[----:B0-----:R-:W-:Y:S01]  /*12e0*/  CS2R R6, SRZ ;  /* 0x0000000000067805 */ /* 0x001fe2000001ff00 */
[----:B------:R-:W-:Y:S01]  /*12f0*/  ISETP.GE.U32.AND P1, PT, R28, 0x900, PT ;  /* 0x000009001c00780c */ /* 0x000fe20003f26070 */
[C---:B------:R-:W-:Y:S01]  /*1300*/  IMAD R34, R0.reuse, 0x900, R28 ;  /* 0x0000090000227824 */ /* 0x040fe200078e021c */
[----:B------:R-:W-:Y:S01]  /*1310*/  MOV R29, 0x4 ;  /* 0x00000004001d7802 */ /* 0x000fe20000000f00 */
[----:B------:R-:W-:Y:S01]  /*1320*/  CS2R R8, SRZ ;  /* 0x0000000000087805 */ /* 0x000fe2000001ff00 */
[----:B------:R-:W-:Y:S01]  /*1330*/  ISETP.LT.AND P2, PT, R0, 0x200, !P1 ;  /* 0x000002000000780c */ /* 0x000fe20004f41270 */
[----:B------:R-:W-:Y:S01]  /*1340*/  IMAD.WIDE R16, R34, R35, c[0x0][0x160] ;  /* 0x0000580022107625 */ /* 0x000fe200078e0223 */
[----:B------:R-:W-:-:S03]  /*1350*/  CS2R R10, SRZ ;  /* 0x00000000000a7805 */ /* 0x000fc6000001ff00 */
[-C--:B------:R-:W-:Y:S01]  /*1360*/  IMAD.WIDE.U32 R22, R28, R29.reuse, c[0x0][0x168] ;  /* 0x00005a001c167625 */ /* 0x080fe200078e001d */
[----:B------:R-:W-:Y:S01]  /*1370*/  CS2R R12, SRZ ;  /* 0x00000000000c7805 */ /* 0x000fe2000001ff00 */
[----:B------:R-:W-:Y:S02]  /*1380*/  CS2R R14, SRZ ;  /* 0x00000000000e7805 */ /* 0x000fe4000001ff00 */
[----:B------:R-:W-:Y:S01]  /*1390*/  IMAD.WIDE R24, R34, R29, c[0x0][0x170] ;  /* 0x00005c0022187625 */ /* 0x000fe200078e021d */
[----:B------:R-:W2:Y:S04]  /*13a0*/  @!P1 LDG.E.EL.128 R8, [R22.64] ;  /* 0x0000000616089981 */ /* 0x000ea8000c2e1d00 */
[----:B------:R0:W3:Y:S04]  /*13b0*/  @P2 LDG.E.EF.128 R4, [R16.64] ;  /* 0x0000000610042981 */ /* 0x0000e8000c0e1d00 */
[----:B------:R-:W4:Y:S01]  /*13c0*/  @P2 LDG.E.EF.128 R12, [R24.64] ;  /* 0x00000006180c2981 */ /* 0x000f22000c0e1d00 */
[----:B------:R-:W-:-:S02]  /*13d0*/  LOP3.LUT R21, R3, UR4, RZ, 0xfc, !PT ;  /* 0x0000000403157c12 */ /* 0x000fc4000f8efcff */
[----:B------:R-:W-:Y:S01]  /*13e0*/  IADD3 R20, P0, R33, UR4, RZ ;  /* 0x0000000421147c10 */ /* 0x000fe2000ff1e0ff */
[----:B------:R-:W-:Y:S01]  /*13f0*/  CS2R R18, SRZ ;  /* 0x0000000000127805 */ /* 0x000fe2000001ff00 */
[----:B0-----:R-:W-:Y:S01]  /*1400*/  CS2R R16, SRZ ;  /* 0x0000000000107805 */ /* 0x001fe2000001ff00 */
[----:B--2---:R-:W-:Y:S02]  /*1410*/  SEL R8, R8, RZ, !P1 ;  /* 0x000000ff08087207 */ /* 0x004fe40004800000 */
[----:B---3--:R-:W-:Y:S01]  /*1420*/  SEL R36, R4, RZ, P2 ;  /* 0x000000ff04247207 */ /* 0x008fe20001000000 */
[----:B------:R-:W-:-:S03]  /*1430*/  IMAD R4, R0, 0x900, R21 ;  /* 0x0000090000047824 */ /* 0x000fc600078e0215 */
[----:B------:R-:W-:Y:S01]  /*1440*/  SHF.L.U32 R37, R36, 0x10, RZ ;  /* 0x0000001024257819 */ /* 0x000fe200000006ff */
[----:B------:R-:W-:Y:S01]  /*1450*/  FADD R8, R8, 1 ;  /* 0x3f80000008087421 */ /* 0x000fe20000000000 */
[----:B----4-:R-:W-:Y:S01]  /*1460*/  SEL R22, R12, RZ, P2 ;  /* 0x000000ff0c167207 */ /* 0x010fe20001000000 */
[----:B------:R-:W-:Y:S02]  /*1470*/  IMAD.WIDE R24, R4, R29, c[0x0][0x170] ;  /* 0x00005c0004187625 */ /* 0x000fe400078e021d */
[----:B------:R-:W-:Y:S01]  /*1480*/  FMUL R37, R2, R37 ;  /* 0x0000002502257220 */ /* 0x000fe20000400000 */
[----:B------:R-:W-:Y:S02]  /*1490*/  IADD3.X R21, RZ, RZ, RZ, P0, !PT ;  /* 0x000000ffff157210 */ /* 0x000fe400007fe4ff */
[C---:B------:R-:W-:Y:S01]  /*14a0*/  SHF.L.U32 R4, R20.reuse, 0x2, RZ ;  /* 0x0000000214047819 */ /* 0x040fe200000006ff */
[----:B------:R-:W-:Y:S01]  /*14b0*/  FFMA R37, R37, R8, R22 ;  /* 0x0000000825257223 */ /* 0x000fe20000000016 */
[----:B------:R-:W-:Y:S01]  /*14c0*/  SEL R8, R5, RZ, P2 ;  /* 0x000000ff05087207 */ /* 0x000fe20001000000 */
[----:B------:R0:W2:Y:S01]  /*14d0*/  @P2 LDG.E.EF.128 R16, [R24.64] ;  /* 0x0000000618102981 */ /* 0x0000a2000c0e1d00 */
[----:B------:R-:W-:-:S02]  /*14e0*/  SHF.L.U64.HI R12, R20, 0x2, R21 ;  /* 0x00000002140c7819 */ /* 0x000fc40000010215 */
[----:B------:R-:W-:Y:S01]  /*14f0*/  IADD3 R26, P0, R4, c[0x0][0x168], RZ ;  /* 0x00005a00041a7a10 */ /* 0x000fe20007f1e0ff */
[----:B------:R-:W-:Y:S01]  /*1500*/  CS2R R20, SRZ ;  /* 0x0000000000147805 */ /* 0x000fe2000001ff00 */
[----:B------:R-:W-:Y:S01]  /*1510*/  SEL R5, R10, RZ, !P1 ;  /* 0x000000ff0a057207 */ /* 0x000fe20004800000 */
[----:B------:R-:W-:Y:S01]  /*1520*/  CS2R R22, SRZ ;  /* 0x0000000000167805 */ /* 0x000fe2000001ff00 */
[----:B------:R-:W-:Y:S02]  /*1530*/  SHF.L.U32 R31, R8, 0x10, RZ ;  /* 0x00000010081f7819 */ /* 0x000fe400000006ff */
[----:B------:R-:W-:Y:S01]  /*1540*/  IADD3.X R27, R12, c[0x0][0x16c], RZ, P0, !PT ;  /* 0x00005b000c1b7a10 */ /* 0x000fe200007fe4ff */
[----:B------:R-:W-:Y:S01]  /*1550*/  FADD R5, R5, 1 ;  /* 0x3f80000005057421 */ /* 0x000fe20000000000 */
[----:B0-----:R-:W-:Y:S01]  /*1560*/  SEL R25, R14, RZ, P2 ;  /* 0x000000ff0e197207 */ /* 0x001fe20001000000 */
[----:B------:R-:W-:Y:S01]  /*1570*/  FMUL R10, R2, R31 ;  /* 0x0000001f020a7220 */ /* 0x000fe20000400000 */
[----:B------:R-:W-:Y:S01]  /*1580*/  IADD3 R4, P0, R4, c[0x0][0x178], RZ ;  /* 0x00005e0004047a10 */ /* 0x000fe20007f1e0ff */
[----:B------:R0:W3:Y:S02]  /*1590*/  @!P1 LDG.E.EL.128 R20, [R26.64+0x10] ;  /* 0x000010061a149981 */ /* 0x0000e4000c2e1d00 */
[----:B------:R-:W-:Y:S01]  /*15a0*/  FFMA R10, R10, R5, R25 ;  /* 0x000000050a0a7223 */ /* 0x000fe20000000019 */
[----:B------:R-:W-:Y:S01]  /*15b0*/  IADD3.X R5, R12, c[0x0][0x17c], RZ, P0, !PT ;  /* 0x00005f000c057a10 */ /* 0x000fe200007fe4ff */
[----:B------:R-:W-:Y:S01]  /*15c0*/  CS2R R24, SRZ ;  /* 0x0000000000187805 */ /* 0x000fe2000001ff00 */
[----:B0-----:R-:W-:Y:S01]  /*15d0*/  CS2R R26, SRZ ;  /* 0x00000000001a7805 */ /* 0x001fe2000001ff00 */
[----:B------:R-:W-:-:S05]  /*15e0*/  CS2R R30, SRZ ;  /* 0x00000000001e7805 */ /* 0x000fca000001ff00 */
[----:B------:R0:W4:Y:S02]  /*15f0*/  @!P1 LDG.E.EL.128 R24, [R4.64+0x10] ;  /* 0x0000100604189981 */ /* 0x000124000c2e1d00 */
[----:B0-----:R-:W-:Y:S02]  /*1600*/  IMAD.WIDE.U32 R4, R28, R29, c[0x0][0x178] ;  /* 0x00005e001c047625 */ /* 0x001fe400078e001d */
[----:B------:R-:W-:-:S06]  /*1610*/  CS2R R28, SRZ ;  /* 0x00000000001c7805 */ /* 0x000fcc000001ff00 */
[----:B------:R0:W5:Y:S01]  /*1620*/  @!P1 LDG.E.EL.128 R28, [R4.64] ;  /* 0x00000006041c9981 */ /* 0x000162000c2e1d00 */
[----:B------:R-:W-:Y:S02]  /*1630*/  PRMT R36, R36, 0x7632, R36 ;  /* 0x0000763224247816 */ /* 0x000fe40000000024 */
[----:B------:R-:W-:-:S03]  /*1640*/  SEL R12, R9, RZ, !P1 ;  /* 0x000000ff090c7207 */ /* 0x000fc60004800000 */
[----:B------:R-:W-:Y:S01]  /*1650*/  IMAD.U32 R9, R36, 0x10000, RZ ;  /* 0x0001000024097824 */ /* 0x000fe200078e00ff */
[----:B------:R-:W-:Y:S01]  /*1660*/  SEL R14, R13, RZ, P2 ;  /* 0x000000ff0d0e7207 */ /* 0x000fe20001000000 */
[----:B------:R-:W-:Y:S02]  /*1670*/  FADD R12, R12, 1 ;  /* 0x3f8000000c0c7421 */ /* 0x000fe40000000000 */
[----:B------:R-:W-:Y:S01]  /*1680*/  FMUL R9, R2, R9 ;  /* 0x0000000902097220 */ /* 0x000fe20000400000 */
[----:B------:R-:W-:-:S03]  /*1690*/  PRMT R8, R8, 0x7632, R8 ;  /* 0x0000763208087816 */ /* 0x000fc60000000008 */
[----:B------:R-:W-:Y:S01]  /*16a0*/  FFMA R9, R9, R12, R14 ;  /* 0x0000000c09097223 */ /* 0x000fe2000000000e */
[----:B------:R-:W-:Y:S02]  /*16b0*/  SEL R12, R11, RZ, !P1 ;  /* 0x000000ff0b0c7207 */ /* 0x000fe40004800000 */
[----:B------:R-:W-:Y:S02]  /*16c0*/  SHF.L.U32 R11, R8, 0x10, RZ ;  /* 0x00000010080b7819 */ /* 0x000fe400000006ff */
[----:B------:R-:W-:Y:S01]  /*16d0*/  SEL R8, R15, RZ, P2 ;  /* 0x000000ff0f087207 */ /* 0x000fe20001000000 */
[----:B0-----:R-:W-:Y:S01]  /*16e0*/  FADD R4, R12, 1 ;  /* 0x3f8000000c047421 */ /* 0x001fe20000000000 */
[----:B------:R-:W-:Y:S01]  /*16f0*/  SEL R6, R6, RZ, P2 ;  /* 0x000000ff06067207 */ /* 0x000fe20001000000 */
[----:B------:R-:W-:Y:S01]  /*1700*/  FMUL R5, R2, R11 ;  /* 0x0000000b02057220 */ /* 0x000fe20000400000 */
[----:B------:R-:W-:-:S03]  /*1710*/  SEL R7, R7, RZ, P2 ;  /* 0x000000ff07077207 */ /* 0x000fc60001000000 */
[----:B------:R-:W-:Y:S01]  /*1720*/  FFMA R5, R5, R4, R8 ;  /* 0x0000000405057223 */ /* 0x000fe20000000008 */
[C---:B------:R-:W-:Y:S02]  /*1730*/  PRMT R4, R6.reuse, 0x7632, R4 ;  /* 0x0000763206047816 */ /* 0x040fe40000000004 */
[----:B------:R-:W-:Y:S02]  /*1740*/  SHF.L.U32 R11, R6, 0x10, RZ ;  /* 0x00000010060b7819 */ /* 0x000fe400000006ff */
[----:B------:R-:W-:Y:S02]  /*1750*/  SHF.L.U32 R13, R4, 0x10, RZ ;  /* 0x00000010040d7819 */ /* 0x000fe400000006ff */
[C---:B------:R-:W-:Y:S01]  /*1760*/  PRMT R4, R7.reuse, 0x7632, R4 ;  /* 0x0000763207047816 */ /* 0x040fe20000000004 */
[C---:B------:R-:W-:Y:S02]  /*1770*/  FMUL R11, R2.reuse, R11 ;  /* 0x0000000b020b7220 */ /* 0x040fe40000400000 */
[----:B------:R-:W-:Y:S01]  /*1780*/  FMUL R6, R2, R13 ;  /* 0x0000000d02067220 */ /* 0x000fe20000400000 */
[----:B------:R-:W-:-:S02]  /*1790*/  SHF.L.U32 R13, R7, 0x10, RZ ;  /* 0x00000010070d7819 */ /* 0x000fc400000006ff */
[----:B------:R-:W-:-:S05]  /*17a0*/  SHF.L.U32 R15, R4, 0x10, RZ ;  /* 0x00000010040f7819 */ /* 0x000fca00000006ff */
[----:B------:R-:W-:Y:S01]  /*17b0*/  FMUL R4, R2, R15 ;  /* 0x0000000f02047220 */ /* 0x000fe20000400000 */
[C---:B-1----:R-:W-:Y:S01]  /*17c0*/  FMUL R37, R32.reuse, R37 ;  /* 0x0000002520257220 */ /* 0x042fe20000400000 */
[C---:B------:R-:W-:Y:S01]  /*17d0*/  FMUL R9, R32.reuse, R9 ;  /* 0x0000000920097220 */ /* 0x040fe20000400000 */
[C---:B------:R-:W-:Y:S01]  /*17e0*/  FMUL R10, R32.reuse, R10 ;  /* 0x0000000a200a7220 */ /* 0x040fe20000400000 */
[----:B------:R-:W-:Y:S01]  /*17f0*/  FMUL R5, R32, R5 ;  /* 0x0000000520057220 */ /* 0x000fe20000400000 */
[----:B------:R-:W-:Y:S01]  /*1800*/  PLOP3.LUT P0, PT, PT, PT, UP0, 0x80, 0x0 ;  /* 0x000000000000781c */ /* 0x000fe20003f0f008 */
[----:B------:R-:W-:Y:S02]  /*1810*/  UPLOP3.LUT UP0, UPT, UPT, UPT, UPT, 0x40, 0x0 ;  /* 0x000000000000789c */ /* 0x000fe40003f0e870 */
[----:B------:R-:W-:Y:S01]  /*1820*/  UMOV UR4, 0x800 ;  /* 0x0000080000047882 */ /* 0x000fe20000000000 */
[----:B--2---:R-:W-:Y:S02]  /*1830*/  SEL R16, R16, RZ, P2 ;  /* 0x000000ff10107207 */ /* 0x004fe40001000000 */
[----:B------:R-:W-:-:S02]  /*1840*/  SEL R17, R17, RZ, P2 ;  /* 0x000000ff11117207 */ /* 0x000fc40001000000 */
[----:B------:R-:W-:Y:S02]  /*1850*/  SEL R18, R18, RZ, P2 ;  /* 0x000000ff12127207 */ /* 0x000fe40001000000 */
[----:B---3--:R-:W-:Y:S02]  /*1860*/  SEL R20, R20, RZ, !P1 ;  /* 0x000000ff14147207 */ /* 0x008fe40004800000 */
[----:B------:R-:W-:Y:S02]  /*1870*/  SEL R21, R21, RZ, !P1 ;  /* 0x000000ff15157207 */ /* 0x000fe40004800000 */
[----:B------:R-:W-:Y:S01]  /*1880*/  SEL R22, R22, RZ, !P1 ;  /* 0x000000ff16167207 */ /* 0x000fe20004800000 */
[----:B------:R-:W-:Y:S01]  /*1890*/  FADD R20, R20, 1 ;  /* 0x3f80000014147421 */ /* 0x000fe20000000000 */
[----:B------:R-:W-:Y:S01]  /*18a0*/  SEL R23, R23, RZ, !P1 ;  /* 0x000000ff17177207 */ /* 0x000fe20004800000 */
[----:B------:R-:W-:Y:S01]  /*18b0*/  FADD R21, R21, 1 ;  /* 0x3f80000015157421 */ /* 0x000fe20000000000 */
[----:B------:R-:W-:Y:S01]  /*18c0*/  SEL R19, R19, RZ, P2 ;  /* 0x000000ff13137207 */ /* 0x000fe20001000000 */
[----:B------:R-:W-:Y:S01]  /*18d0*/  FFMA R7, R11, R20, R16 ;  /* 0x000000140b077223 */ /* 0x000fe20000000010 */
[----:B------:R-:W-:Y:S01]  /*18e0*/  FMUL R11, R2, R13 ;  /* 0x0000000d020b7220 */ /* 0x000fe20000400000 */
[----:B------:R-:W-:Y:S01]  /*18f0*/  FFMA R17, R6, R21, R17 ;  /* 0x0000001506117223 */ /* 0x000fe20000000011 */
[----:B------:R-:W-:Y:S01]  /*1900*/  FADD R22, R22, 1 ;  /* 0x3f80000016167421 */ /* 0x000fe20000000000 */
[----:B------:R-:W-:Y:S01]  /*1910*/  FADD R23, R23, 1 ;  /* 0x3f80000017177421 */ /* 0x000fe20000000000 */
[----:B----4-:R-:W-:Y:S01]  /*1920*/  SEL R25, R25, RZ, !P1 ;  /* 0x000000ff19197207 */ /* 0x010fe20004800000 */
[C---:B------:R-:W-:Y:S01]  /*1930*/  FMUL R6, R32.reuse, R7 ;  /* 0x0000000720067220 */ /* 0x040fe20000400000 */
[----:B------:R-:W-:Y:S01]  /*1940*/  FMUL R7, R32, R17 ;  /* 0x0000001120077220 */ /* 0x000fe20000400000 */
[----:B------:R-:W-:Y:S01]  /*1950*/  SEL R27, R27, RZ, !P1 ;  /* 0x000000ff1b1b7207 */ /* 0x000fe20004800000 */
[----:B------:R-:W-:Y:S01]  /*1960*/  FFMA R11, R11, R22, R18 ;  /* 0x000000160b0b7223 */ /* 0x000fe20000000012 */
[----:B------:R-:W-:Y:S01]  /*1970*/  FADD R8, R25, 1 ;  /* 0x3f80000019087421 */ /* 0x000fe20000000000 */
[----:B------:R-:W-:Y:S01]  /*1980*/  FFMA R19, R4, R23, R19 ;  /* 0x0000001704137223 */ /* 0x000fe20000000013 */
[----:B------:R-:W-:Y:S01]  /*1990*/  SEL R24, R24, RZ, !P1 ;  /* 0x000000ff18187207 */ /* 0x000fe20004800000 */
[----:B------:R-:W-:Y:S01]  /*19a0*/  FMUL R4, R32, R11 ;  /* 0x0000000b20047220 */ /* 0x000fe20000400000 */
[----:B------:R-:W-:Y:S01]  /*19b0*/  SEL R26, R26, RZ, !P1 ;  /* 0x000000ff1a1a7207 */ /* 0x000fe20004800000 */
[----:B------:R-:W-:Y:S01]  /*19c0*/  FMUL R7, R7, R8 ;  /* 0x0000000807077220 */ /* 0x000fe20000400000 */
[----:B------:R-:W-:Y:S01]  /*19d0*/  FADD R8, R27, 1 ;  /* 0x3f8000001b087421 */ /* 0x000fe20000000000 */
[----:B------:R-:W-:Y:S01]  /*19e0*/  FMUL R19, R32, R19 ;  /* 0x0000001320137220 */ /* 0x000fe20000400000 */
[----:B------:R-:W-:Y:S01]  /*19f0*/  FADD R13, R24, 1 ;  /* 0x3f800000180d7421 */ /* 0x000fe20000000000 */
[----:B------:R-:W-:Y:S01]  /*1a00*/  FADD R15, R26, 1 ;  /* 0x3f8000001a0f7421 */ /* 0x000fe20000000000 */
[----:B-----5:R-:W-:-:S02]  /*1a10*/  SEL R28, R28, RZ, !P1 ;  /* 0x000000ff1c1c7207 */ /* 0x020fc40004800000 */
[----:B------:R-:W-:Y:S02]  /*1a20*/  SEL R12, R29, RZ, !P1 ;  /* 0x000000ff1d0c7207 */ /* 0x000fe40004800000 */
[----:B------:R-:W-:Y:S02]  /*1a30*/  SEL R11, R30, RZ, !P1 ;  /* 0x000000ff1e0b7207 */ /* 0x000fe40004800000 */
[----:B------:R-:W-:Y:S01]  /*1a40*/  SEL R14, R31, RZ, !P1 ;  /* 0x000000ff1f0e7207 */ /* 0x000fe20004800000 */
[----:B------:R-:W-:Y:S01]  /*1a50*/  FMUL R19, R19, R8 ;  /* 0x0000000813137220 */ /* 0x000fe20000400000 */
[----:B------:R-:W-:Y:S01]  /*1a60*/  FADD R8, R28, 1 ;  /* 0x3f8000001c087421 */ /* 0x000fe20000000000 */
[----:B------:R-:W-:Y:S01]  /*1a70*/  FADD R12, R12, 1 ;  /* 0x3f8000000c0c7421 */ /* 0x000fe20000000000 */
[----:B------:R-:W-:Y:S01]  /*1a80*/  FADD R11, R11, 1 ;  /* 0x3f8000000b0b7421 */ /* 0x000fe20000000000 */
[----:B------:R-:W-:Y:S01]  /*1a90*/  FADD R14, R14, 1 ;  /* 0x3f8000000e0e7421 */ /* 0x000fe20000000000 */
[----:B------:R-:W-:Y:S01]  /*1aa0*/  FMUL R6, R6, R13 ;  /* 0x0000000d06067220 */ /* 0x000fe20000400000 */
[----:B------:R-:W-:Y:S01]  /*1ab0*/  FMUL R4, R4, R15 ;  /* 0x0000000f04047220 */ /* 0x000fe20000400000 */
[----:B------:R-:W-:Y:S01]  /*1ac0*/  FMUL R8, R37, R8 ;  /* 0x0000000825087220 */ /* 0x000fe20000400000 */
[----:B------:R-:W-:Y:S01]  /*1ad0*/  FMUL R9, R9, R12 ;  /* 0x0000000c09097220 */ /* 0x000fe20000400000 */
[----:B------:R-:W-:Y:S01]  /*1ae0*/  FMUL R10, R10, R11 ;  /* 0x0000000b0a0a7220 */ /* 0x000fe20000400000 */
[----:B------:R-:W-:Y:S01]  /*1af0*/  FMUL R5, R5, R14 ;  /* 0x0000000e05057220 */ /* 0x000fe20000400000 */
[----:B------:R-:W-:-:S02]  /*1b00*/  F2FP.BF16.F32.PACK_AB R6, R7, R6 ;  /* 0x000000060706723e */ /* 0x000fc400000010ff */
[----:B------:R-:W-:Y:S02]  /*1b10*/  F2FP.BF16.F32.PACK_AB R7, R19, R4 ;  /* 0x000000041307723e */ /* 0x000fe400000010ff */
[----:B------:R-:W-:Y:S01]  /*1b20*/  F2FP.BF16.F32.PACK_AB R4, R9, R8 ;  /* 0x000000080904723e */ /* 0x000fe200000010ff */
[----:B------:R-:W-:Y:S01]  /*1b30*/  IMAD.WIDE R8, R34, R35, c[0x0][0x188] ;  /* 0x0000620022087625 */ /* 0x000fe200078e0223 */
[----:B------:R-:W-:-:S03]  /*1b40*/  F2FP.BF16.F32.PACK_AB R5, R5, R10 ;  /* 0x0000000a0505723e */ /* 0x000fc600000010ff */
[----:B------:R-:W-:Y:S02]  /*1b50*/  IMAD.WIDE R34, R34, R35, c[0x0][0x190] ;  /* 0x0000640022227625 */ /* 0x000fe400078e0223 */
[----:B------:R0:W-:Y:S04]  /*1b60*/  @P2 STG.E.128 [R8.64], R4 ;  /* 0x0000000408002986 */ /* 0x0001e8000c101d06 */
[----:B------:R0:W-:Y:S01]  /*1b70*/  @P2 STG.E.128 [R34.64], R4 ;  /* 0x0000000422002986 */ /* 0x0001e2000c101d06 */
[----:B------:R-:W-:Y:S05]  /*1b80*/  @P0 BRA `(.L_x_1) ;  /* 0xfffff72000000947 */ /* 0x000fea000383ffff */
[----:B------:R-:W-:Y:S05]  /*1b90*/  EXIT ;  /* 0x000000000000794d */ /* 0x000fea0003800000 */
.L_x_2:
[----:B------:R-:W-:-:S00]  /*1ba0*/  BRA `(.L_x_2) ;  /* 0xfffffff000007947 */ /* 0x000fc0000383ffff */
[----:B------:R-:W-:-:S00]  /*1bb0*/  NOP ;  /* 0x0000000000007918 */ /* 0x000fc00000000000 */
        /* <DEDUP_REMOVED lines=12> */
.L_x_3:


//--------------------- .nv.global.init           --------------------------
	.section	.nv.global.init,"aw",@progbits
.nv.global.init:
	.type		_$_str,@object
	.size		_$_str,(.L_0 - _$_str)
_$_str:
        /*0000*/ 	.byte	0x5f, 0x5f, 0x43, 0x55, 0x44, 0x41, 0x5f, 0x46, 0x54, 0x5a, 0x00
.L_0:


//--------------------- .nv.shared.triton__0d1d2d3d4d5d6d7de8de --------------------------
	.section	.nv.shared.triton__0d1d2d3d4d5d6d7de8de,"aw",@nobits
	.align	16
